	.headerflags	@"EF_CUDA_TEXMODE_UNIFIED EF_CUDA_64BIT_ADDRESS EF_CUDA_ACCELERATORS EF_CUDA_SM90 EF_CUDA_VIRTUAL_SM(EF_CUDA_SM90)"
	.elftype	@"ET_EXEC"


//--------------------- .nv.info                  --------------------------
	.section	.nv.info,"",@"SHT_CUDA_INFO"
	.align	4


	//----- nvinfo : EIATTR_REGCOUNT
	.align		4
        /*0000*/ 	.byte	0x04, 0x2f
        /*0002*/ 	.short	(.L_3 - .L_2)
	.align		4
.L_2:
        /*0004*/ 	.word	index@(triton_poi_fused__native_batch_norm_legit_no_training_relu_threshold_backward_24)
        /*0008*/ 	.word	0x00000020


	//----- nvinfo : EIATTR_MIN_STACK_SIZE
	.align		4
.L_3:
        /*000c*/ 	.byte	0x04, 0x12
        /*000e*/ 	.short	(.L_5 - .L_4)
	.align		4
.L_4:
        /*0010*/ 	.word	index@(triton_poi_fused__native_batch_norm_legit_no_training_relu_threshold_backward_24)
        /*0014*/ 	.word	0x00000000


	//----- nvinfo : EIATTR_FRAME_SIZE
	.align		4
.L_5:
        /*0018*/ 	.byte	0x04, 0x11
        /*001a*/ 	.short	(.L_7 - .L_6)
	.align		4
.L_6:
        /*001c*/ 	.word	index@(triton_poi_fused__native_batch_norm_legit_no_training_relu_threshold_backward_24)
        /*0020*/ 	.word	0x00000000


	//----- nvinfo : EIATTR_MIN_STACK_SIZE
	.align		4
.L_7:
        /*0024*/ 	.byte	0x04, 0x12
        /*0026*/ 	.short	(.L_9 - .L_8)
	.align		4
.L_8:
        /*0028*/ 	.word	index@(triton_poi_fused__native_batch_norm_legit_no_training_relu_threshold_backward_24)
        /*002c*/ 	.word	0x00000000
.L_9:


//--------------------- .nv.info.triton_poi_fused__native_batch_norm_legit_no_training_relu_threshold_backward_24 --------------------------
	.section	.nv.info.triton_poi_fused__native_batch_norm_legit_no_training_relu_threshold_backward_24,"",@"SHT_CUDA_INFO"
	.sectionflags	@""
	.align	4


	//----- nvinfo : EIATTR_CUDA_API_VERSION
	.align		4
        /*0000*/ 	.byte	0x04, 0x37
        /*0002*/ 	.short	(.L_11 - .L_10)
.L_10:
        /*0004*/ 	.word	0x0000007c


	//----- nvinfo : EIATTR_KPARAM_INFO
	.align		4
.L_11:
        /*0008*/ 	.byte	0x04, 0x17
        /*000a*/ 	.short	(.L_13 - .L_12)
.L_12:
        /*000c*/ 	.word	0x00000000
        /*0010*/ 	.short	0x0008
        /*0012*/ 	.short	0x003c
        /*0014*/ 	.byte	0x00, 0xf0, 0x11, 0x00


	//----- nvinfo : EIATTR_KPARAM_INFO
	.align		4
.L_13:
        /*0018*/ 	.byte	0x04, 0x17
        /*001a*/ 	.short	(.L_15 - .L_14)
.L_14:
        /*001c*/ 	.word	0x00000000
        /*0020*/ 	.short	0x0007
        /*0022*/ 	.short	0x0038
        /*0024*/ 	.byte	0x00, 0xf0, 0x11, 0x00


	//----- nvinfo : EIATTR_KPARAM_INFO
	.align		4
.L_15:
        /*0028*/ 	.byte	0x04, 0x17
        /*002a*/ 	.short	(.L_17 - .L_16)
.L_16:
        /*002c*/ 	.word	0x00000000
        /*0030*/ 	.short	0x0006
        /*0032*/ 	.short	0x0030
        /*0034*/ 	.byte	0x00, 0xf4, 0x21, 0x00


	//----- nvinfo : EIATTR_KPARAM_INFO
	.align		4
.L_17:
        /*0038*/ 	.byte	0x04, 0x17
        /*003a*/ 	.short	(.L_19 - .L_18)
.L_18:
        /*003c*/ 	.word	0x00000000
        /*0040*/ 	.short	0x0005
        /*0042*/ 	.short	0x0028
        /*0044*/ 	.byte	0x00, 0xf4, 0x21, 0x00


	//----- nvinfo : EIATTR_KPARAM_INFO
	.align		4
.L_19:
        /*0048*/ 	.byte	0x04, 0x17
        /*004a*/ 	.short	(.L_21 - .L_20)
.L_20:
        /*004c*/ 	.word	0x00000000
        /*0050*/ 	.short	0x0004
        /*0052*/ 	.short	0x0020
        /*0054*/ 	.byte	0x00, 0xf4, 0x21, 0x00


	//----- nvinfo : EIATTR_KPARAM_INFO
	.align		4
.L_21:
        /*0058*/ 	.byte	0x04, 0x17
        /*005a*/ 	.short	(.L_23 - .L_22)
.L_22:
        /*005c*/ 	.word	0x00000000
        /*0060*/ 	.short	0x0003
        /*0062*/ 	.short	0x0018
        /*0064*/ 	.byte	0x00, 0xf4, 0x21, 0x00


	//----- nvinfo : EIATTR_KPARAM_INFO
	.align		4
.L_23:
        /*0068*/ 	.byte	0x04, 0x17
        /*006a*/ 	.short	(.L_25 - .L_24)
.L_24:
        /*006c*/ 	.word	0x00000000
        /*0070*/ 	.short	0x0002
        /*0072*/ 	.short	0x0010
        /*0074*/ 	.byte	0x00, 0xf4, 0x21, 0x00


	//----- nvinfo : EIATTR_KPARAM_INFO
	.align		4
.L_25:
        /*0078*/ 	.byte	0x04, 0x17
        /*007a*/ 	.short	(.L_27 - .L_26)
.L_26:
        /*007c*/ 	.word	0x00000000
        /*0080*/ 	.short	0x0001
        /*0082*/ 	.short	0x0008
        /*0084*/ 	.byte	0x00, 0xf4, 0x21, 0x00


	//----- nvinfo : EIATTR_KPARAM_INFO
	.align		4
.L_27:
        /*0088*/ 	.byte	0x04, 0x17
        /*008a*/ 	.short	(.L_29 - .L_28)
.L_28:
        /*008c*/ 	.word	0x00000000
        /*0090*/ 	.short	0x0000
        /*0092*/ 	.short	0x0000
        /*0094*/ 	.byte	0x00, 0xf4, 0x21, 0x00


	//----- nvinfo : EIATTR_SPARSE_MMA_MASK
	.align		4
.L_29:
        /*0098*/ 	.byte	0x03, 0x50
        /*009a*/ 	.short	0x0000


	//----- nvinfo : EIATTR_MAXREG_COUNT
	.align		4
        /*009c*/ 	.byte	0x03, 0x1b
        /*009e*/ 	.short	0x00ff


	//----- nvinfo : EIATTR_EXIT_INSTR_OFFSETS
	.align		4
        /*00a0*/ 	.byte	0x04, 0x1c
        /*00a2*/ 	.short	(.L_31 - .L_30)


	//   ....[0]....
.L_30:
        /*00a4*/ 	.word	0x00000cd0


	//   ....[1]....
        /*00a8*/ 	.word	0x00000cf0


	//----- nvinfo : EIATTR_REQNTID
	.align		4
.L_31:
        /*00ac*/ 	.byte	0x04, 0x10
        /*00ae*/ 	.short	(.L_33 - .L_32)
.L_32:
        /*00b0*/ 	.word	0x00000080
        /*00b4*/ 	.word	0x00000001
        /*00b8*/ 	.word	0x00000001


	//----- nvinfo : EIATTR_CBANK_PARAM_SIZE
	.align		4
.L_33:
        /*00bc*/ 	.byte	0x03, 0x19
        /*00be*/ 	.short	0x0040


	//----- nvinfo : EIATTR_PARAM_CBANK
	.align		4
        /*00c0*/ 	.byte	0x04, 0x0a
        /*00c2*/ 	.short	(.L_35 - .L_34)
	.align		4
.L_34:
        /*00c4*/ 	.word	index@(.nv.constant0.triton_poi_fused__native_batch_norm_legit_no_training_relu_threshold_backward_24)
        /*00c8*/ 	.short	0x0210
        /*00ca*/ 	.short	0x0040


	//----- nvinfo : EIATTR_SW_WAR
	.align		4
.L_35:
        /*00cc*/ 	.byte	0x04, 0x36
        /*00ce*/ 	.short	(.L_37 - .L_36)
.L_36:
        /*00d0*/ 	.word	0x00000008
.L_37:


//--------------------- .nv.callgraph             --------------------------
	.section	.nv.callgraph,"",@"SHT_CUDA_CALLGRAPH"
	.align	4
	.sectionentsize	8
	.align		4
        /*0000*/ 	.word	0x00000000
	.align		4
        /*0004*/ 	.word	0xffffffff
	.align		4
        /*0008*/ 	.word	0x00000000
	.align		4
        /*000c*/ 	.word	0xfffffffe
	.align		4
        /*0010*/ 	.word	0x00000000
	.align		4
        /*0014*/ 	.word	0xfffffffd
	.align		4
        /*0018*/ 	.word	0x00000000
	.align		4
        /*001c*/ 	.word	0xfffffffc


//--------------------- .nv.constant4             --------------------------
	.section	.nv.constant4,"a",@progbits
	.align	8
	.align		8
.nv.constant4:
        /*0000*/ 	.dword	_$_str
	.align		8
        /*0008*/ 	.dword	_$_str_$_2


//--------------------- .text.triton_poi_fused__native_batch_norm_legit_no_training_relu_threshold_backward_24 --------------------------
	.section	.text.triton_poi_fused__native_batch_norm_legit_no_training_relu_threshold_backward_24,"ax",@progbits
	.sectionflags	@"SHF_BARRIERS=1"
	.align	128
        .global         triton_poi_fused__native_batch_norm_legit_no_training_relu_threshold_backward_24
        .type           triton_poi_fused__native_batch_norm_legit_no_training_relu_threshold_backward_24,@function
        .size           triton_poi_fused__native_batch_norm_legit_no_training_relu_threshold_backward_24,(.L_x_1 - triton_poi_fused__native_batch_norm_legit_no_training_relu_threshold_backward_24)
        .other          triton_poi_fused__native_batch_norm_legit_no_training_relu_threshold_backward_24,@"STO_CUDA_ENTRY STV_DEFAULT"
triton_poi_fused__native_batch_norm_legit_no_training_relu_threshold_backward_24:
.text.triton_poi_fused__native_batch_norm_legit_no_training_relu_threshold_backward_24:
[----:B------:R-:W0:Y:S01]  /*0000*/  LDC R1, c[0x0][0x28] ;  /* 0x00000a00ff017b82 */ /* 0x000e220000000800 */
[----:B------:R-:W1:Y:S07]  /*0010*/  S2R R22, SR_CTAID.Y ;  /* 0x0000000000167919 */ /* 0x000e6e0000002600 */
[----:B------:R-:W2:Y:S01]  /*0020*/  LDC.64 R18, c[0x0][0x210] ;  /* 0x00008400ff127b82 */ /* 0x000ea20000000a00 */
[----:B------:R-:W-:Y:S01]  /*0030*/  CS2R R6, SRZ ;  /* 0x0000000000067805 */ /* 0x000fe2000001ff00 */
[----:B------:R-:W-:Y:S01]  /*0040*/  ULDC.64 UR6, c[0x0][0x208] ;  /* 0x0000820000067ab9 */ /* 0x000fe20000000a00 */
[----:B------:R-:W3:Y:S01]  /*0050*/  S2R R0, SR_TID.X ;  /* 0x0000000000007919 */ /* 0x000ee20000002100 */
[----:B------:R-:W4:Y:S04]  /*0060*/  S2R R2, SR_CTAID.X ;  /* 0x0000000000027919 */ /* 0x000f280000002500 */
[----:B------:R-:W5:Y:S08]  /*0070*/  LDC.64 R16, c[0x0][0x218] ;  /* 0x00008600ff107b82 */ /* 0x000f700000000a00 */
[----:B------:R-:W5:Y:S01]  /*0080*/  LDC.64 R24, c[0x0][0x220] ;  /* 0x00008800ff187b82 */ /* 0x000f620000000a00 */
[----:B-1----:R-:W-:-:S04]  /*0090*/  IMAD.SHL.U32 R22, R22, 0x4, RZ ;  /* 0x0000000416167824 */ /* 0x002fc800078e00ff */
[C---:B------:R-:W-:Y:S01]  /*00a0*/  IMAD.HI R3, R22.reuse, 0x66666667, RZ ;  /* 0x6666666716037827 */ /* 0x040fe200078e02ff */
[----:B------:R-:W-:-:S04]  /*00b0*/  ISETP.GE.AND P0, PT, R22, 0xa00, PT ;  /* 0x00000a001600780c */ /* 0x000fc80003f06270 */
[----:B------:R-:W-:-:S04]  /*00c0*/  SHF.R.U32.HI R4, RZ, 0x1f, R3 ;  /* 0x0000001fff047819 */ /* 0x000fc80000011603 */
[----:B------:R-:W-:Y:S02]  /*00d0*/  LEA.HI.SX32 R4, R3, R4, 0x18 ;  /* 0x0000000403047211 */ /* 0x000fe400078fc2ff */
[----:B---3--:R-:W-:-:S03]  /*00e0*/  LOP3.LUT R3, R0, 0x7f, RZ, 0xc0, !PT ;  /* 0x0000007f00037812 */ /* 0x008fc600078ec0ff */
[----:B------:R-:W-:Y:S01]  /*00f0*/  IMAD R23, R4, -0x280, R22 ;  /* 0xfffffd8004177824 */ /* 0x000fe200078e0216 */
[----:B----4-:R-:W-:-:S03]  /*0100*/  PRMT R8, R3, 0x6540, R2 ;  /* 0x0000654003087816 */ /* 0x010fc60000000002 */
[----:B------:R-:W-:Y:S01]  /*0110*/  IMAD R21, R4, 0x28000, R23 ;  /* 0x0002800004157824 */ /* 0x000fe200078e0217 */
[C---:B------:R-:W-:Y:S02]  /*0120*/  ISETP.LT.AND P2, PT, R8.reuse, 0x100, !P0 ;  /* 0x000001000800780c */ /* 0x040fe40004741270 */
[----:B------:R-:W-:Y:S01]  /*0130*/  CS2R R4, SRZ ;  /* 0x0000000000047805 */ /* 0x000fe2000001ff00 */
[C---:B------:R-:W-:Y:S01]  /*0140*/  IMAD R20, R8.reuse, 0x280, R21 ;  /* 0x0000028008147824 */ /* 0x040fe200078e0215 */
[----:B------:R-:W-:-:S03]  /*0150*/  LOP3.LUT R8, R8, 0x80, RZ, 0xfc, !PT ;  /* 0x0000008008087812 */ /* 0x000fc600078efcff */
[----:B--2---:R-:W-:Y:S01]  /*0160*/  IMAD.WIDE R26, R20, 0x4, R18 ;  /* 0x00000004141a7825 */ /* 0x004fe200078e0212 */
[----:B------:R-:W-:-:S03]  /*0170*/  ISETP.LT.AND P1, PT, R8, 0x100, !P0 ;  /* 0x000001000800780c */ /* 0x000fc60004721270 */
[----:B------:R-:W-:Y:S01]  /*0180*/  IMAD R21, R8, 0x280, R21 ;  /* 0x0000028008157824 */ /* 0x000fe200078e0215 */
[----:B------:R-:W-:Y:S01]  /*0190*/  CS2R R8, SRZ ;  /* 0x0000000000087805 */ /* 0x000fe2000001ff00 */
[----:B------:R1:W2:Y:S01]  /*01a0*/  @P2 LDG.E.EL.128 R4, desc[UR6][R26.64] ;  /* 0x000000061a042981 */ /* 0x0002a2000c2e1d00 */
[----:B------:R-:W-:Y:S01]  /*01b0*/  CS2R R10, SRZ ;  /* 0x00000000000a7805 */ /* 0x000fe2000001ff00 */
[----:B-----5:R-:W-:Y:S01]  /*01c0*/  IMAD.WIDE R28, R23, 0x4, R16 ;  /* 0x00000004171c7825 */ /* 0x020fe200078e0210 */
[----:B------:R-:W-:Y:S02]  /*01d0*/  CS2R R16, SRZ ;  /* 0x0000000000107805 */ /* 0x000fe4000001ff00 */
[----:B------:R-:W-:Y:S02]  /*01e0*/  CS2R R12, SRZ ;  /* 0x00000000000c7805 */ /* 0x000fe4000001ff00 */
[----:B------:R-:W-:Y:S01]  /*01f0*/  CS2R R14, SRZ ;  /* 0x00000000000e7805 */ /* 0x000fe2000001ff00 */
[----:B-1----:R-:W-:Y:S01]  /*0200*/  IMAD.WIDE R26, R21, 0x4, R18 ;  /* 0x00000004151a7825 */ /* 0x002fe200078e0212 */
[----:B------:R-:W-:-:S04]  /*0210*/  CS2R R18, SRZ ;  /* 0x0000000000127805 */ /* 0x000fc8000001ff00 */
[----:B------:R-:W3:Y:S04]  /*0220*/  @!P0 LDG.E.EL.128 R12, desc[UR6][R28.64] ;  /* 0x000000061c0c8981 */ /* 0x000ee8000c2e1d00 */
[----:B------:R1:W3:Y:S02]  /*0230*/  @P1 LDG.E.EL.128 R8, desc[UR6][R26.64] ;  /* 0x000000061a081981 */ /* 0x0002e4000c2e1d00 */
[----:B01----:R-:W-:-:S05]  /*0240*/  IMAD.WIDE R26, R23, 0x4, R24 ;  /* 0x00000004171a7825 */ /* 0x003fca00078e0218 */
[----:B------:R-:W4:Y:S02]  /*0250*/  @!P0 LDG.E.EL.128 R16, desc[UR6][R26.64] ;  /* 0x000000061a108981 */ /* 0x000f24000c2e1d00 */
[----:B----4-:R-:W-:Y:S01]  /*0260*/  FADD R16, R16, 9.9999997473787516356e-06 ;  /* 0x3727c5ac10107421 */ /* 0x010fe20000000000 */
[----:B------:R-:W-:Y:S01]  /*0270*/  FADD R25, R17, 9.9999997473787516356e-06 ;  /* 0x3727c5ac11197421 */ /* 0x000fe20000000000 */
[----:B------:R-:W-:-:S04]  /*0280*/  FADD R17, R18, 9.9999997473787516356e-06 ;  /* 0x3727c5ac12117421 */ /* 0x000fc80000000000 */
[----:B------:R-:W0:Y:S01]  /*0290*/  MUFU.SQRT R16, R16 ;  /* 0x0000001000107308 */ /* 0x000e220000002000 */
[----:B------:R-:W-:-:S07]  /*02a0*/  FADD R24, R19, 9.9999997473787516356e-06 ;  /* 0x3727c5ac13187421 */ /* 0x000fce0000000000 */
[----:B------:R-:W1:Y:S08]  /*02b0*/  MUFU.SQRT R25, R25 ;  /* 0x0000001900197308 */ /* 0x000e700000002000 */
[----:B------:R-:W4:Y:S01]  /*02c0*/  MUFU.SQRT R17, R17 ;  /* 0x0000001100117308 */ /* 0x000f220000002000 */
[C---:B0-----:R-:W-:Y:S02]  /*02d0*/  FSETP.GT.AND P5, PT, R16.reuse, 8.50705917302346158658e+37, PT ;  /* 0x7e8000001000780b */ /* 0x041fe40003fa4000 */
[----:B------:R-:W-:Y:S01]  /*02e0*/  FSETP.GEU.AND P6, PT, R16, 1.175494350822287508e-38, PT ;  /* 0x008000001000780b */ /* 0x000fe20003fce000 */
[----:B------:R-:W-:-:S04]  /*02f0*/  IMAD.MOV.U32 R19, RZ, RZ, 0x3e800000 ;  /* 0x3e800000ff137424 */ /* 0x000fc800078e00ff */
[----:B------:R-:W0:Y:S01]  /*0300*/  MUFU.SQRT R24, R24 ;  /* 0x0000001800187308 */ /* 0x000e220000002000 */
[----:B-1----:R-:W-:Y:S02]  /*0310*/  FSETP.GT.AND P3, PT, R25, 8.50705917302346158658e+37, PT ;  /* 0x7e8000001900780b */ /* 0x002fe40003f64000 */
[----:B------:R-:W-:Y:S02]  /*0320*/  FSEL R18, R19, 1, P5 ;  /* 0x3f80000013127808 */ /* 0x000fe40002800000 */
[----:B----4-:R-:W-:Y:S01]  /*0330*/  FSETP.GT.AND P4, PT, R17, 8.50705917302346158658e+37, PT ;  /* 0x7e8000001100780b */ /* 0x010fe20003f84000 */
[----:B------:R-:W-:Y:S02]  /*0340*/  @P5 FMUL R16, R16, 0.25 ;  /* 0x3e80000010105820 */ /* 0x000fe40000400000 */
[----:B------:R-:W-:Y:S01]  /*0350*/  @!P6 FMUL R18, R18, 16777216 ;  /* 0x4b8000001212e820 */ /* 0x000fe20000400000 */
[----:B------:R-:W-:Y:S01]  /*0360*/  FSETP.GEU.AND P5, PT, R25, 1.175494350822287508e-38, PT ;  /* 0x008000001900780b */ /* 0x000fe20003fae000 */
[----:B------:R-:W-:Y:S01]  /*0370*/  @!P6 FMUL R16, R16, 16777216 ;  /* 0x4b8000001010e820 */ /* 0x000fe20000400000 */
[----:B------:R-:W-:-:S03]  /*0380*/  FSEL R27, R19, 1, P3 ;  /* 0x3f800000131b7808 */ /* 0x000fc60001800000 */
[----:B------:R-:W-:Y:S01]  /*0390*/  @P3 FMUL R25, R25, 0.25 ;  /* 0x3e80000019193820 */ /* 0x000fe20000400000 */
[C---:B0-----:R-:W-:Y:S01]  /*03a0*/  FSETP.GT.AND P6, PT, R24.reuse, 8.50705917302346158658e+37, PT ;  /* 0x7e8000001800780b */ /* 0x041fe20003fc4000 */
[----:B---3--:R-:W-:Y:S01]  /*03b0*/  FADD R28, -R15, R11 ;  /* 0x0000000b0f1c7221 */ /* 0x008fe20000000100 */
[----:B------:R-:W-:Y:S02]  /*03c0*/  FSETP.GEU.AND P3, PT, R17, 1.175494350822287508e-38, PT ;  /* 0x008000001100780b */ /* 0x000fe40003f6e000 */
[----:B------:R-:W-:Y:S01]  /*03d0*/  FSEL R11, R19, 1, P4 ;  /* 0x3f800000130b7808 */ /* 0x000fe20002000000 */
[----:B------:R-:W-:Y:S01]  /*03e0*/  @P4 FMUL R17, R17, 0.25 ;  /* 0x3e80000011114820 */ /* 0x000fe20000400000 */
[----:B------:R-:W-:Y:S01]  /*03f0*/  FSETP.GEU.AND P4, PT, R24, 1.175494350822287508e-38, PT ;  /* 0x008000001800780b */ /* 0x000fe20003f8e000 */
[----:B------:R-:W0:Y:S01]  /*0400*/  MUFU.RCP R29, R16 ;  /* 0x00000010001d7308 */ /* 0x000e220000001000 */
[----:B--2---:R-:W-:-:S05]  /*0410*/  FADD R26, -R13, R5 ;  /* 0x000000050d1a7221 */ /* 0x004fca0000000100 */
[----:B------:R-:W-:Y:S01]  /*0420*/  @P6 FMUL R24, R24, 0.25 ;  /* 0x3e80000018186820 */ /* 0x000fe20000400000 */
[----:B------:R-:W-:Y:S01]  /*0430*/  @!P5 FMUL R25, R25, 16777216 ;  /* 0x4b8000001919d820 */ /* 0x000fe20000400000 */
[----:B------:R-:W-:Y:S01]  /*0440*/  FADD R13, -R13, R9 ;  /* 0x000000090d0d7221 */ /* 0x000fe20000000100 */
[----:B------:R-:W-:Y:S02]  /*0450*/  FADD R5, -R12, R8 ;  /* 0x000000080c057221 */ /* 0x000fe40000000100 */
[----:B------:R-:W1:Y:S01]  /*0460*/  LDC.64 R8, c[0x0][0x228] ;  /* 0x00008a00ff087b82 */ /* 0x000e620000000a00 */
[----:B------:R-:W-:Y:S01]  /*0470*/  @!P4 FMUL R24, R24, 16777216 ;  /* 0x4b8000001818c820 */ /* 0x000fe20000400000 */
[----:B------:R-:W-:Y:S01]  /*0480*/  FADD R7, -R15, R7 ;  /* 0x000000070f077221 */ /* 0x000fe20000000100 */
[----:B------:R-:W2:Y:S01]  /*0490*/  MUFU.RCP R25, R25 ;  /* 0x0000001900197308 */ /* 0x000ea20000001000 */
[----:B------:R-:W-:Y:S01]  /*04a0*/  FADD R15, -R14, R6 ;  /* 0x000000060e0f7221 */ /* 0x000fe20000000100 */
[----:B0-----:R-:W-:Y:S01]  /*04b0*/  FMUL R29, R29, R18 ;  /* 0x000000121d1d7220 */ /* 0x001fe20000400000 */
[----:B------:R-:W-:-:S02]  /*04c0*/  FSEL R6, R19, 1, P6 ;  /* 0x3f80000013067808 */ /* 0x000fc40003000000 */
[----:B------:R-:W0:Y:S03]  /*04d0*/  LDC.64 R18, c[0x0][0x230] ;  /* 0x00008c00ff127b82 */ /* 0x000e260000000a00 */
[----:B------:R-:W3:Y:S01]  /*04e0*/  MUFU.RCP R24, R24 ;  /* 0x0000001800187308 */ /* 0x000ee20000001000 */
[----:B------:R-:W-:Y:S01]  /*04f0*/  @!P3 FMUL R17, R17, 16777216 ;  /* 0x4b8000001111b820 */ /* 0x000fe20000400000 */
[----:B------:R-:W-:Y:S01]  /*0500*/  FADD R4, -R12, R4 ;  /* 0x000000040c047221 */ /* 0x000fe20000000100 */
[----:B------:R-:W-:Y:S01]  /*0510*/  @!P4 FMUL R6, R6, 16777216 ;  /* 0x4b8000000606c820 */ /* 0x000fe20000400000 */
[----:B------:R-:W-:-:S04]  /*0520*/  @!P5 FMUL R27, R27, 16777216 ;  /* 0x4b8000001b1bd820 */ /* 0x000fc80000400000 */
[----:B------:R-:W4:Y:S01]  /*0530*/  MUFU.RCP R12, R17 ;  /* 0x00000011000c7308 */ /* 0x000f220000001000 */
[----:B--2---:R-:W-:Y:S01]  /*0540*/  FMUL R25, R25, R27 ;  /* 0x0000001b19197220 */ /* 0x004fe20000400000 */
[C---:B------:R-:W-:Y:S01]  /*0550*/  FMUL R27, R29.reuse, R4 ;  /* 0x000000041d1b7220 */ /* 0x040fe20000400000 */
[----:B------:R-:W-:Y:S01]  /*0560*/  FMUL R29, R29, R5 ;  /* 0x000000051d1d7220 */ /* 0x000fe20000400000 */
[----:B---3--:R-:W-:Y:S01]  /*0570*/  FMUL R24, R24, R6 ;  /* 0x0000000618187220 */ /* 0x008fe20000400000 */
[----:B------:R-:W-:Y:S01]  /*0580*/  CS2R R4, SRZ ;  /* 0x0000000000047805 */ /* 0x000fe2000001ff00 */
[----:B-1----:R-:W-:-:S04]  /*0590*/  IMAD.WIDE R8, R23, 0x4, R8 ;  /* 0x0000000417087825 */ /* 0x002fc800078e0208 */
[----:B------:R-:W-:Y:S01]  /*05a0*/  FMUL R16, R24, R7 ;  /* 0x0000000718107220 */ /* 0x000fe20000400000 */
[----:B------:R-:W-:Y:S01]  /*05b0*/  CS2R R6, SRZ ;  /* 0x0000000000067805 */ /* 0x000fe2000001ff00 */
[----:B------:R-:W-:Y:S01]  /*05c0*/  @!P3 FMUL R11, R11, 16777216 ;  /* 0x4b8000000b0bb820 */ /* 0x000fe20000400000 */
[----:B------:R-:W-:Y:S01]  /*05d0*/  FADD R14, -R14, R10 ;  /* 0x0000000a0e0e7221 */ /* 0x000fe20000000100 */
[----:B0-----:R-:W-:-:S04]  /*05e0*/  IMAD.WIDE R18, R23, 0x4, R18 ;  /* 0x0000000417127825 */ /* 0x001fc800078e0212 */
[----:B----4-:R-:W-:Y:S01]  /*05f0*/  FMUL R12, R12, R11 ;  /* 0x0000000b0c0c7220 */ /* 0x010fe20000400000 */
[----:B------:R0:W2:Y:S01]  /*0600*/  @!P0 LDG.E.EL.128 R4, desc[UR6][R8.64] ;  /* 0x0000000608048981 */ /* 0x0000a2000c2e1d00 */
[----:B------:R-:W-:Y:S02]  /*0610*/  CS2R R10, SRZ ;  /* 0x00000000000a7805 */ /* 0x000fe4000001ff00 */
[----:B0-----:R-:W-:-:S06]  /*0620*/  CS2R R8, SRZ ;  /* 0x0000000000087805 */ /* 0x001fcc000001ff00 */
[----:B------:R0:W2:Y:S01]  /*0630*/  @!P0 LDG.E.EL.128 R8, desc[UR6][R18.64] ;  /* 0x0000000612088981 */ /* 0x0000a2000c2e1d00 */
[----:B------:R-:W1:Y:S01]  /*0640*/  S2UR UR5, SR_CgaCtaId ;  /* 0x00000000000579c3 */ /* 0x000e620000008800 */
[----:B------:R-:W-:Y:S02]  /*0650*/  IMAD.SHL.U32 R17, R0, 0x4, RZ ;  /* 0x0000000400117824 */ /* 0x000fe400078e00ff */
[----:B------:R-:W-:Y:S01]  /*0660*/  FMUL R28, R24, R28 ;  /* 0x0000001c181c7220 */ /* 0x000fe20000400000 */
[----:B------:R-:W-:Y:S01]  /*0670*/  UMOV UR4, 0x400 ;  /* 0x0000040000047882 */ /* 0x000fe20000000000 */
[----:B------:R-:W-:Y:S01]  /*0680*/  FMUL R15, R12, R15 ;  /* 0x0000000f0c0f7220 */ /* 0x000fe20000400000 */
[----:B------:R-:W-:Y:S01]  /*0690*/  FMUL R26, R25, R26 ;  /* 0x0000001a191a7220 */ /* 0x000fe20000400000 */
[----:B-1----:R-:W-:Y:S01]  /*06a0*/  UPRMT UR4, UR5, 0x654, UR4 ;  /* 0x0000065405047896 */ /* 0x002fe20008000004 */
[----:B0-----:R-:W-:-:S04]  /*06b0*/  SHF.R.U32.HI R19, RZ, 0x6, R0 ;  /* 0x00000006ff137819 */ /* 0x001fc80000011600 */
[----:B------:R-:W-:-:S04]  /*06c0*/  SGXT.U32 R19, R19, 0x1 ;  /* 0x000000011313781a */ /* 0x000fc80000000000 */
[----:B------:R-:W-:Y:S01]  /*06d0*/  LOP3.LUT R22, R19, R22, RZ, 0xfc, !PT ;  /* 0x0000001613167212 */ /* 0x000fe200078efcff */
[-CC-:B--2---:R-:W-:Y:S01]  /*06e0*/  FFMA R23, R16, R7.reuse, R11.reuse ;  /* 0x0000000710177223 */ /* 0x184fe2000000000b */
[----:B------:R-:W-:Y:S01]  /*06f0*/  LOP3.LUT R16, R17, 0x1fc, RZ, 0xc0, !PT ;  /* 0x000001fc11107812 */ /* 0x000fe200078ec0ff */
[----:B------:R-:W-:-:S03]  /*0700*/  FFMA R28, R28, R7, R11 ;  /* 0x000000071c1c7223 */ /* 0x000fc6000000000b */
[----:B------:R-:W-:-:S04]  /*0710*/  LOP3.LUT R7, R16, 0x200, RZ, 0xfc, !PT ;  /* 0x0000020010077812 */ /* 0x000fc800078efcff */
[----:B------:R-:W-:Y:S02]  /*0720*/  SHF.R.U32.HI R11, RZ, 0x6, R7 ;  /* 0x00000006ff0b7819 */ /* 0x000fe40000011607 */
[----:B------:R-:W-:-:S04]  /*0730*/  SHF.R.U32.HI R7, RZ, 0x4, R0 ;  /* 0x00000004ff077819 */ /* 0x000fc80000011600 */
[----:B------:R-:W-:-:S05]  /*0740*/  LOP3.LUT R7, R7, 0x4, RZ, 0xc0, !PT ;  /* 0x0000000407077812 */ /* 0x000fca00078ec0ff */
[----:B------:R-:W-:Y:S01]  /*0750*/  VIADD R7, R7, UR4 ;  /* 0x0000000407077c36 */ /* 0x000fe20008000000 */
[----:B------:R-:W-:Y:S01]  /*0760*/  LOP3.LUT R11, R11, 0xc, RZ, 0xc0, !PT ;  /* 0x0000000c0b0b7812 */ /* 0x000fe200078ec0ff */
[----:B------:R-:W-:Y:S02]  /*0770*/  FFMA R26, R26, R5, R9 ;  /* 0x000000051a1a7223 */ /* 0x000fe40000000009 */
[----:B------:R-:W-:Y:S02]  /*0780*/  IMAD R18, R16, 0x4, R7 ;  /* 0x0000000410127824 */ /* 0x000fe400078e0207 */
[----:B------:R-:W-:Y:S01]  /*0790*/  FMUL R7, R12, R14 ;  /* 0x0000000e0c077220 */ /* 0x000fe20000400000 */
[----:B------:R-:W-:Y:S01]  /*07a0*/  FFMA R14, R15, R6, R10 ;  /* 0x000000060f0e7223 */ /* 0x000fe2000000000a */
[----:B------:R-:W-:Y:S01]  /*07b0*/  FFMA R27, R27, R4, R8 ;  /* 0x000000041b1b7223 */ /* 0x000fe20000000008 */
[----:B------:R-:W-:Y:S01]  /*07c0*/  FMUL R12, R25, R13 ;  /* 0x0000000d190c7220 */ /* 0x000fe20000400000 */
[----:B------:R-:W-:-:S02]  /*07d0*/  VIADD R11, R11, UR4 ;  /* 0x000000040b0b7c36 */ /* 0x000fc40008000000 */
[----:B------:R-:W-:Y:S01]  /*07e0*/  FFMA R6, R7, R6, R10 ;  /* 0x0000000607067223 */ /* 0x000fe2000000000a */
[----:B------:R-:W-:Y:S01]  /*07f0*/  FFMA R29, R29, R4, R8 ;  /* 0x000000041d1d7223 */ /* 0x000fe20000000008 */
[----:B------:R-:W-:Y:S01]  /*0800*/  FFMA R12, R12, R5, R9 ;  /* 0x000000050c0c7223 */ /* 0x000fe20000000009 */
[----:B------:R-:W-:Y:S02]  /*0810*/  FSETP.GEU.AND P3, PT, R27, RZ, PT ;  /* 0x000000ff1b00720b */ /* 0x000fe40003f6e000 */
[----:B------:R-:W-:Y:S02]  /*0820*/  FSETP.GEU.AND P6, PT, R26, RZ, PT ;  /* 0x000000ff1a00720b */ /* 0x000fe40003fce000 */
[----:B------:R-:W-:Y:S01]  /*0830*/  FSETP.GEU.AND P5, PT, R14, RZ, PT ;  /* 0x000000ff0e00720b */ /* 0x000fe20003fae000 */
[----:B------:R-:W-:Y:S01]  /*0840*/  IMAD R16, R16, 0x4, R11 ;  /* 0x0000000410107824 */ /* 0x000fe200078e020b */
[----:B------:R-:W-:Y:S01]  /*0850*/  LEA R11, R3, UR4, 0x2 ;  /* 0x00000004030b7c11 */ /* 0x000fe2000f8e10ff */
[----:B------:R-:W-:Y:S01]  /*0860*/  ULDC.64 UR4, c[0x0][0x240] ;  /* 0x0000900000047ab9 */ /* 0x000fe20000000a00 */
[----:B------:R-:W-:-:S02]  /*0870*/  FSEL R0, R27, RZ, P3 ;  /* 0x000000ff1b007208 */ /* 0x000fc40001800000 */
[----:B------:R-:W-:Y:S02]  /*0880*/  FSEL R3, R26, RZ, P6 ;  /* 0x000000ff1a037208 */ /* 0x000fe40003000000 */
[----:B------:R-:W-:Y:S02]  /*0890*/  FSEL R14, R14, RZ, P5 ;  /* 0x000000ff0e0e7208 */ /* 0x000fe40002800000 */
[----:B------:R-:W-:Y:S02]  /*08a0*/  FSETP.GEU.AND P0, PT, R23, RZ, PT ;  /* 0x000000ff1700720b */ /* 0x000fe40003f0e000 */
[----:B------:R-:W-:Y:S02]  /*08b0*/  FSETP.GEU.AND P4, PT, R29, RZ, PT ;  /* 0x000000ff1d00720b */ /* 0x000fe40003f8e000 */
[----:B------:R-:W-:Y:S02]  /*08c0*/  FSETP.GEU.AND P3, PT, R12, RZ, PT ;  /* 0x000000ff0c00720b */ /* 0x000fe40003f6e000 */
[----:B------:R-:W-:-:S02]  /*08d0*/  FSETP.GEU.AND P6, PT, R6, RZ, PT ;  /* 0x000000ff0600720b */ /* 0x000fc40003fce000 */
[----:B------:R-:W-:Y:S02]  /*08e0*/  FSETP.GEU.AND P5, PT, R28, RZ, PT ;  /* 0x000000ff1c00720b */ /* 0x000fe40003fae000 */
[----:B------:R-:W-:Y:S02]  /*08f0*/  FSEL R23, R23, RZ, P0 ;  /* 0x000000ff17177208 */ /* 0x000fe40000000000 */
[----:B------:R-:W-:Y:S02]  /*0900*/  FSEL R15, R29, RZ, P4 ;  /* 0x000000ff1d0f7208 */ /* 0x000fe40002000000 */
[----:B------:R-:W-:Y:S02]  /*0910*/  FSEL R12, R12, RZ, P3 ;  /* 0x000000ff0c0c7208 */ /* 0x000fe40001800000 */
[----:B------:R-:W-:Y:S02]  /*0920*/  FSEL R13, R6, RZ, P6 ;  /* 0x000000ff060d7208 */ /* 0x000fe40003000000 */
[----:B------:R-:W-:Y:S01]  /*0930*/  FSEL R28, R28, RZ, P5 ;  /* 0x000000ff1c1c7208 */ /* 0x000fe20002800000 */
[----:B------:R-:W-:Y:S04]  /*0940*/  STS [R11], R0 ;  /* 0x000000000b007388 */ /* 0x000fe80000000800 */
[----:B------:R0:W-:Y:S04]  /*0950*/  STS [R11+0x404], R3 ;  /* 0x000404030b007388 */ /* 0x0001e80000000800 */
[----:B------:R1:W-:Y:S04]  /*0960*/  STS [R11+0x808], R14 ;  /* 0x0008080e0b007388 */ /* 0x0003e80000000800 */
[----:B------:R-:W-:Y:S04]  /*0970*/  STS [R11+0xc0c], R23 ;  /* 0x000c0c170b007388 */ /* 0x000fe80000000800 */
[----:B------:R2:W-:Y:S04]  /*0980*/  STS [R11+0x200], R15 ;  /* 0x0002000f0b007388 */ /* 0x0005e80000000800 */
[----:B------:R3:W-:Y:S04]  /*0990*/  STS [R11+0x604], R12 ;  /* 0x0006040c0b007388 */ /* 0x0007e80000000800 */
[----:B------:R-:W-:Y:S04]  /*09a0*/  STS [R11+0xa08], R13 ;  /* 0x000a080d0b007388 */ /* 0x000fe80000000800 */
[----:B------:R-:W-:Y:S01]  /*09b0*/  STS [R11+0xe0c], R28 ;  /* 0x000e0c1c0b007388 */ /* 0x000fe20000000800 */
[----:B------:R-:W-:Y:S01]  /*09c0*/  BAR.SYNC.DEFER_BLOCKING 0x0 ;  /* 0x0000000000007b1d */ /* 0x000fe20000010000 */
[----:B------:R-:W-:-:S02]  /*09d0*/  LOP3.LUT R17, R17, 0xfc, RZ, 0xc0, !PT ;  /* 0x000000fc11117812 */ /* 0x000fc400078ec0ff */
[----:B------:R-:W-:Y:S02]  /*09e0*/  FSETP.GTU.AND P0, PT, R3, RZ, PT ;  /* 0x000000ff0300720b */ /* 0x000fe40003f0c000 */
[----:B------:R-:W-:-:S03]  /*09f0*/  PRMT R17, R17, 0x6540, R2 ;  /* 0x0000654011117816 */ /* 0x000fc60000000002 */
[----:B0-----:R-:W0:Y:S01]  /*0a00*/  LDC.64 R2, c[0x0][0x238] ;  /* 0x00008e00ff027b82 */ /* 0x001e220000000a00 */
[----:B------:R-:W-:Y:S01]  /*0a10*/  FSETP.GTU.AND P5, PT, R23, RZ, PT ;  /* 0x000000ff1700720b */ /* 0x000fe20003fac000 */
[----:B------:R-:W-:Y:S04]  /*0a20*/  LDS R4, [R18] ;  /* 0x0000000012047984 */ /* 0x000fe80000000800 */
[----:B------:R-:W-:Y:S04]  /*0a30*/  LDS R5, [R18+0x4] ;  /* 0x0000040012057984 */ /* 0x000fe80000000800 */
[----:B------:R-:W-:Y:S04]  /*0a40*/  LDS R6, [R18+0x8] ;  /* 0x0000080012067984 */ /* 0x000fe80000000800 */
[----:B------:R-:W4:Y:S04]  /*0a50*/  LDS R7, [R18+0xc] ;  /* 0x00000c0012077984 */ /* 0x000f280000000800 */
[----:B------:R-:W-:Y:S04]  /*0a60*/  LDS R8, [R16+0x800] ;  /* 0x0008000010087984 */ /* 0x000fe80000000800 */
[----:B------:R-:W-:Y:S04]  /*0a70*/  LDS R9, [R16+0x804] ;  /* 0x0008040010097984 */ /* 0x000fe80000000800 */
[----:B------:R-:W-:Y:S04]  /*0a80*/  LDS R10, [R16+0x808] ;  /* 0x00080800100a7984 */ /* 0x000fe80000000800 */
[----:B------:R5:W0:Y:S01]  /*0a90*/  LDS R11, [R16+0x80c] ;  /* 0x00080c00100b7984 */ /* 0x000a220000000800 */
[----:B------:R-:W-:-:S02]  /*0aa0*/  FSETP.GTU.AND P3, PT, R14, RZ, PT ;  /* 0x000000ff0e00720b */ /* 0x000fc40003f6c000 */
[----:B------:R-:W-:Y:S02]  /*0ab0*/  FSETP.GTU.AND P4, PT, R15, RZ, PT ;  /* 0x000000ff0f00720b */ /* 0x000fe40003f8c000 */
[----:B-1----:R-:W-:Y:S02]  /*0ac0*/  SEL R14, RZ, 0x1, P5 ;  /* 0x00000001ff0e7807 */ /* 0x002fe40002800000 */
[----:B------:R-:W-:Y:S02]  /*0ad0*/  FSETP.GTU.AND P5, PT, R12, RZ, PT ;  /* 0x000000ff0c00720b */ /* 0x000fe40003fac000 */
[----:B--2---:R-:W-:Y:S02]  /*0ae0*/  SEL R15, RZ, 0x1, P3 ;  /* 0x00000001ff0f7807 */ /* 0x004fe40001800000 */
[----:B------:R-:W-:Y:S02]  /*0af0*/  FSETP.GTU.AND P6, PT, R0, RZ, PT ;  /* 0x000000ff0000720b */ /* 0x000fe40003fcc000 */
[----:B------:R-:W-:-:S02]  /*0b00*/  FSETP.GTU.AND P3, PT, R28, RZ, PT ;  /* 0x000000ff1c00720b */ /* 0x000fc40003f6c000 */
[----:B---3--:R-:W-:Y:S02]  /*0b10*/  SEL R12, RZ, 0x1, P0 ;  /* 0x00000001ff0c7807 */ /* 0x008fe40000000000 */
[----:B------:R-:W-:Y:S02]  /*0b20*/  ISETP.GE.AND P0, PT, R17, 0x100, PT ;  /* 0x000001001100780c */ /* 0x000fe40003f06270 */
[C---:B------:R-:W-:Y:S02]  /*0b30*/  LOP3.LUT R0, R22.reuse, 0x2, RZ, 0xfc, !PT ;  /* 0x0000000216007812 */ /* 0x040fe400078efcff */
[----:B------:R-:W-:Y:S02]  /*0b40*/  SEL R19, RZ, 0x1, P6 ;  /* 0x00000001ff137807 */ /* 0x000fe40003000000 */
[----:B-----5:R-:W-:Y:S02]  /*0b50*/  SEL R16, RZ, 0x1, P3 ;  /* 0x00000001ff107807 */ /* 0x020fe40001800000 */
[----:B------:R-:W-:-:S02]  /*0b60*/  ISETP.LT.AND P3, PT, R22, 0xa00, !P0 ;  /* 0x00000a001600780c */ /* 0x000fc40004761270 */
[----:B------:R-:W-:Y:S02]  /*0b70*/  ISETP.LT.AND P0, PT, R0, 0xa00, !P0 ;  /* 0x00000a000000780c */ /* 0x000fe40004701270 */
[----:B------:R-:W-:Y:S01]  /*0b80*/  FSETP.GTU.AND P6, PT, R13, RZ, PT ;  /* 0x000000ff0d00720b */ /* 0x000fe20003fcc000 */
[--C-:B------:R-:W-:Y:S01]  /*0b90*/  IMAD R13, R22, 0x100, R17.reuse ;  /* 0x00000100160d7824 */ /* 0x100fe200078e0211 */
[----:B------:R-:W-:Y:S02]  /*0ba0*/  PRMT R14, R15, 0x3340, R14 ;  /* 0x000033400f0e7816 */ /* 0x000fe4000000000e */
[----:B------:R-:W-:Y:S01]  /*0bb0*/  PRMT R19, R19, 0x3340, R12 ;  /* 0x0000334013137816 */ /* 0x000fe2000000000c */
[----:B------:R-:W-:Y:S01]  /*0bc0*/  IMAD R17, R0, 0x100, R17 ;  /* 0x0000010000117824 */ /* 0x000fe200078e0211 */
[----:B------:R-:W-:Y:S02]  /*0bd0*/  SEL R25, RZ, 0x1, P4 ;  /* 0x00000001ff197807 */ /* 0x000fe40002000000 */
[----:B------:R-:W-:-:S02]  /*0be0*/  SEL R23, RZ, 0x1, P6 ;  /* 0x00000001ff177807 */ /* 0x000fc40003000000 */
[----:B------:R-:W-:Y:S02]  /*0bf0*/  IADD3 R12, P4, R20, UR4, RZ ;  /* 0x00000004140c7c10 */ /* 0x000fe4000ff9e0ff */
[----:B------:R-:W-:Y:S01]  /*0c00*/  PRMT R19, R19, 0x5410, R14 ;  /* 0x0000541013137816 */ /* 0x000fe2000000000e */
[----:B0-----:R-:W-:Y:S01]  /*0c10*/  IMAD.WIDE R14, R13, 0x4, R2 ;  /* 0x000000040d0e7825 */ /* 0x001fe200078e0202 */
[----:B------:R-:W-:Y:S02]  /*0c20*/  SEL R0, RZ, 0x1, P5 ;  /* 0x00000001ff007807 */ /* 0x000fe40002800000 */
[----:B------:R-:W-:Y:S01]  /*0c30*/  PRMT R23, R23, 0x3340, R16 ;  /* 0x0000334017177816 */ /* 0x000fe20000000010 */
[----:B------:R-:W-:Y:S01]  /*0c40*/  IMAD.WIDE R2, R17, 0x4, R2 ;  /* 0x0000000411027825 */ /* 0x000fe200078e0202 */
[----:B------:R-:W-:Y:S02]  /*0c50*/  LEA.HI.X.SX32 R13, R20, UR5, 0x1, P4 ;  /* 0x00000005140d7c11 */ /* 0x000fe4000a0f0eff */
[----:B------:R-:W-:Y:S01]  /*0c60*/  IADD3 R16, P5, R21, UR4, RZ ;  /* 0x0000000415107c10 */ /* 0x000fe2000ffbe0ff */
[----:B----4-:R0:W-:Y:S01]  /*0c70*/  @P3 STG.E.128 desc[UR6][R14.64], R4 ;  /* 0x000000040e003986 */ /* 0x0101e2000c101d06 */
[----:B------:R-:W-:-:S02]  /*0c80*/  PRMT R0, R25, 0x3340, R0 ;  /* 0x0000334019007816 */ /* 0x000fc40000000000 */
[----:B------:R-:W-:Y:S01]  /*0c90*/  LEA.HI.X.SX32 R17, R21, UR5, 0x1, P5 ;  /* 0x0000000515117c11 */ /* 0x000fe2000a8f0eff */
[----:B------:R0:W-:Y:S01]  /*0ca0*/  @P0 STG.E.128 desc[UR6][R2.64], R8 ;  /* 0x0000000802000986 */ /* 0x0001e2000c101d06 */
[----:B------:R-:W-:-:S03]  /*0cb0*/  PRMT R23, R0, 0x5410, R23 ;  /* 0x0000541000177816 */ /* 0x000fc60000000017 */
[----:B------:R0:W-:Y:S02]  /*0cc0*/  @P2 STG.E desc[UR6][R12.64], R19 ;  /* 0x000000130c002986 */ /* 0x0001e4000c101906 */
[----:B0-----:R-:W-:Y:S05]  /*0cd0*/  @!P1 EXIT ;  /* 0x000000000000994d */ /* 0x001fea0003800000 */
[----:B------:R-:W-:Y:S01]  /*0ce0*/  STG.E desc[UR6][R16.64], R23 ;  /* 0x0000001710007986 */ /* 0x000fe2000c101906 */
[----:B------:R-:W-:Y:S05]  /*0cf0*/  EXIT ;  /* 0x000000000000794d */ /* 0x000fea0003800000 */
.L_x_0:
[----:B------:R-:W-:-:S00]  /*0d00*/  BRA `(.L_x_0) ;  /* 0xfffffffc00fc7947 */ /* 0x000fc0000383ffff */
[----:B------:R-:W-:-:S00]  /*0d10*/  NOP ;  /* 0x0000000000007918 */ /* 0x000fc00000000000 */
        /* <DEDUP_REMOVED lines=14> */
.L_x_1:


//--------------------- .nv.global.init           --------------------------
	.section	.nv.global.init,"aw",@progbits
.nv.global.init:
	.type		_$_str,@object
	.size		_$_str,(_$_str_$_2 - _$_str)
_$_str:
        /*0000*/ 	.byte	0x5f, 0x5f, 0x43, 0x55, 0x44, 0x41, 0x5f, 0x46, 0x54, 0x5a, 0x00
	.type		_$_str_$_2,@object
	.size		_$_str_$_2,(.L_1 - _$_str_$_2)
_$_str_$_2:
        /*000b*/ 	.byte	0x5f, 0x5f, 0x43, 0x55, 0x44, 0x41, 0x5f, 0x50, 0x52, 0x45, 0x43, 0x5f, 0x53, 0x51, 0x52, 0x54
        /*001b*/ 	.byte	0x00
.L_1:


//--------------------- .nv.shared.triton_poi_fused__native_batch_norm_legit_no_training_relu_threshold_backward_24 --------------------------
	.section	.nv.shared.triton_poi_fused__native_batch_norm_legit_no_training_relu_threshold_backward_24,"aw",@nobits
	.sectionflags	@""
	.align	16
	.zero		1024


//--------------------- .nv.constant0.triton_poi_fused__native_batch_norm_legit_no_training_relu_threshold_backward_24 --------------------------
	.section	.nv.constant0.triton_poi_fused__native_batch_norm_legit_no_training_relu_threshold_backward_24,"a",@progbits
	.sectionflags	@""
	.align	4
.nv.constant0.triton_poi_fused__native_batch_norm_legit_no_training_relu_threshold_backward_24:
	.zero		592
